//
// Generated by NVIDIA NVVM Compiler
//
// Compiler Build ID: CL-36424714
// Cuda compilation tools, release 13.0, V13.0.88
// Based on NVVM 20.0.0
//

.version 9.0
.target sm_100
.address_size 64

	// .globl	writeToSurface
// _ZZ13computeLabelsE6labels has been demoted

.visible .entry writeToSurface(
	.param .u64 writeToSurface_param_0,
	.param .u32 writeToSurface_param_1,
	.param .u32 writeToSurface_param_2,
	.param .u8 writeToSurface_param_3,
	.param .u8 writeToSurface_param_4,
	.param .u8 writeToSurface_param_5
)
{
	.reg .pred 	%p<4>;
	.reg .b16 	%rs<8>;
	.reg .b32 	%r<14>;
	.reg .b64 	%rd<2>;

	ld.param.u64 	%rd1, [writeToSurface_param_0];
	ld.param.u32 	%r3, [writeToSurface_param_1];
	ld.param.u32 	%r4, [writeToSurface_param_2];
	ld.param.s8 	%rs1, [writeToSurface_param_3];
	ld.param.s8 	%rs2, [writeToSurface_param_4];
	ld.param.s8 	%rs3, [writeToSurface_param_5];
	mov.u32 	%r6, %ctaid.x;
	mov.u32 	%r7, %ntid.x;
	mov.u32 	%r8, %tid.x;
	mad.lo.s32 	%r1, %r6, %r7, %r8;
	mov.u32 	%r9, %ctaid.y;
	mov.u32 	%r10, %ntid.y;
	mov.u32 	%r11, %tid.y;
	mad.lo.s32 	%r12, %r9, %r10, %r11;
	setp.ge.u32 	%p1, %r1, %r3;
	setp.ge.u32 	%p2, %r12, %r4;
	or.pred  	%p3, %p1, %p2;
	@%p3 bra 	$L__BB0_2;
	shl.b32 	%r13, %r1, 2;
	and.b16  	%rs4, %rs1, 255;
	and.b16  	%rs5, %rs2, 255;
	and.b16  	%rs6, %rs3, 255;
	mov.b16 	%rs7, 255;
	sust.b.2d.v4.b8.trap 	[%rd1, {%r13, %r12}], {%rs4, %rs5, %rs6, %rs7};
$L__BB0_2:
	ret;

}
	// .globl	interleaveRGB
.visible .entry interleaveRGB(
	.param .u64 interleaveRGB_param_0,
	.param .u32 interleaveRGB_param_1,
	.param .u32 interleaveRGB_param_2,
	.param .u64 .ptr .align 1 interleaveRGB_param_3,
	.param .u64 .ptr .align 1 interleaveRGB_param_4,
	.param .u64 .ptr .align 1 interleaveRGB_param_5
)
{
	.reg .pred 	%p<4>;
	.reg .b16 	%rs<5>;
	.reg .b32 	%r<17>;
	.reg .b64 	%rd<12>;

	ld.param.u64 	%rd1, [interleaveRGB_param_0];
	ld.param.u32 	%r3, [interleaveRGB_param_1];
	ld.param.u32 	%r5, [interleaveRGB_param_2];
	ld.param.u64 	%rd2, [interleaveRGB_param_3];
	ld.param.u64 	%rd3, [interleaveRGB_param_4];
	ld.param.u64 	%rd4, [interleaveRGB_param_5];
	mov.u32 	%r6, %ctaid.x;
	mov.u32 	%r7, %ntid.x;
	mov.u32 	%r8, %tid.x;
	mad.lo.s32 	%r1, %r6, %r7, %r8;
	mov.u32 	%r9, %ctaid.y;
	mov.u32 	%r10, %ntid.y;
	mov.u32 	%r11, %tid.y;
	mad.lo.s32 	%r12, %r9, %r10, %r11;
	setp.ge.u32 	%p1, %r1, %r3;
	setp.ge.u32 	%p2, %r12, %r5;
	or.pred  	%p3, %p1, %p2;
	@%p3 bra 	$L__BB1_2;
	cvta.to.global.u64 	%rd5, %rd2;
	cvta.to.global.u64 	%rd6, %rd3;
	cvta.to.global.u64 	%rd7, %rd4;
	mad.lo.s32 	%r13, %r3, %r12, %r1;
	cvt.u64.u32 	%rd8, %r13;
	add.s64 	%rd9, %rd5, %rd8;
	ld.global.u8 	%rs1, [%rd9];
	add.s64 	%rd10, %rd6, %rd8;
	ld.global.u8 	%rs2, [%rd10];
	add.s64 	%rd11, %rd7, %rd8;
	ld.global.u8 	%rs3, [%rd11];
	shl.b32 	%r14, %r1, 2;
	not.b32 	%r15, %r12;
	add.s32 	%r16, %r5, %r15;
	mov.b16 	%rs4, 255;
	sust.b.2d.v4.b8.trap 	[%rd1, {%r14, %r16}], {%rs1, %rs2, %rs3, %rs4};
$L__BB1_2:
	ret;

}
	// .globl	labelComponents
.visible .entry labelComponents(
	.param .u64 labelComponents_param_0,
	.param .u32 labelComponents_param_1,
	.param .u32 labelComponents_param_2
)
{
	.reg .pred 	%p<4>;
	.reg .b16 	%rs<7>;
	.reg .b32 	%r<18>;
	.reg .b32 	%f<9>;
	.reg .b64 	%rd<2>;

	ld.param.u64 	%rd1, [labelComponents_param_0];
	ld.param.u32 	%r3, [labelComponents_param_1];
	ld.param.u32 	%r5, [labelComponents_param_2];
	mov.u32 	%r6, %ctaid.x;
	mov.u32 	%r7, %ntid.x;
	mov.u32 	%r8, %tid.x;
	mad.lo.s32 	%r1, %r6, %r7, %r8;
	mov.u32 	%r9, %ctaid.y;
	mov.u32 	%r10, %ntid.y;
	mov.u32 	%r11, %tid.y;
	mad.lo.s32 	%r12, %r9, %r10, %r11;
	setp.ge.u32 	%p1, %r1, %r3;
	setp.ge.u32 	%p2, %r12, %r5;
	or.pred  	%p3, %p1, %p2;
	@%p3 bra 	$L__BB2_2;
	cvt.rn.f32.u32 	%f1, %r1;
	cvt.rn.f32.s32 	%f2, %r3;
	div.rn.f32 	%f3, %f1, %f2;
	mul.f32 	%f4, %f3, 0f437F0000;
	cvt.rzi.u32.f32 	%r13, %f4;
	cvt.u16.u32 	%rs1, %r13;
	cvt.rn.f32.u32 	%f5, %r12;
	cvt.rn.f32.s32 	%f6, %r5;
	div.rn.f32 	%f7, %f5, %f6;
	mul.f32 	%f8, %f7, 0f437F0000;
	cvt.rzi.u32.f32 	%r14, %f8;
	cvt.u16.u32 	%rs2, %r14;
	shl.b32 	%r15, %r1, 2;
	not.b32 	%r16, %r12;
	add.s32 	%r17, %r5, %r16;
	and.b16  	%rs3, %rs1, 255;
	and.b16  	%rs4, %rs2, 255;
	mov.b16 	%rs5, 255;
	mov.b16 	%rs6, 0;
	sust.b.2d.v4.b8.trap 	[%rd1, {%r15, %r17}], {%rs3, %rs4, %rs6, %rs5};
$L__BB2_2:
	ret;

}
	// .globl	computeLabels
.visible .entry computeLabels(
	.param .u64 computeLabels_param_0,
	.param .u64 computeLabels_param_1,
	.param .u32 computeLabels_param_2,
	.param .u32 computeLabels_param_3,
	.param .u64 .ptr .align 1 computeLabels_param_4,
	.param .u64 .ptr .align 1 computeLabels_param_5,
	.param .u64 .ptr .align 1 computeLabels_param_6
)
{
	.reg .pred 	%p<8>;
	.reg .b16 	%rs<30>;
	.reg .b32 	%r<34>;
	.reg .b32 	%f<3>;
	.reg .b64 	%rd<13>;
	// demoted variable
	.shared .align 4 .b8 _ZZ13computeLabelsE6labels[1024];
	ld.param.u64 	%rd5, [computeLabels_param_0];
	ld.param.u64 	%rd6, [computeLabels_param_1];
	ld.param.u32 	%r7, [computeLabels_param_2];
	ld.param.u32 	%r9, [computeLabels_param_3];
	ld.param.u64 	%rd7, [computeLabels_param_4];
	ld.param.u64 	%rd8, [computeLabels_param_5];
	ld.param.u64 	%rd9, [computeLabels_param_6];
	mov.u32 	%r10, %ctaid.x;
	mov.u32 	%r11, %ntid.x;
	mov.u32 	%r1, %tid.x;
	mad.lo.s32 	%r2, %r10, %r11, %r1;
	mov.u32 	%r12, %ctaid.y;
	mov.u32 	%r13, %ntid.y;
	mov.u32 	%r3, %tid.y;
	mad.lo.s32 	%r14, %r12, %r13, %r3;
	setp.ge.s32 	%p1, %r2, %r7;
	setp.ge.s32 	%p2, %r14, %r9;
	or.pred  	%p3, %p1, %p2;
	@%p3 bra 	$L__BB3_6;
	cvta.to.global.u64 	%rd1, %rd8;
	cvta.to.global.u64 	%rd2, %rd9;
	cvta.to.global.u64 	%rd3, %rd7;
	cvt.rn.f32.u32 	%f1, %r14;
	cvt.rn.f32.s32 	%f2, %r2;
	tex.2d.v4.u32.f32 	{%r15, %r16, %r17, %r18}, [%rd5, {%f1, %f2}];
	shl.b32 	%r19, %r3, 7;
	mov.u32 	%r20, _ZZ13computeLabelsE6labels;
	add.s32 	%r21, %r20, %r19;
	shl.b32 	%r22, %r1, 2;
	add.s32 	%r5, %r21, %r22;
	prmt.b32 	%r23, %r17, %r18, 0x3340U;
	prmt.b32 	%r24, %r15, %r16, 0x3340U;
	prmt.b32 	%r25, %r24, %r23, 0x5410U;
	st.shared.u32 	[%r5], %r25;
	bar.sync 	0;
	mad.lo.s32 	%r6, %r7, %r14, %r2;
	setp.gt.u32 	%p4, %r3, 6;
	@%p4 bra 	$L__BB3_6;
	cvt.s64.s32 	%rd10, %r6;
	add.s64 	%rd11, %rd3, %rd10;
	add.s64 	%rd4, %rd1, %rd10;
	ld.global.u8 	%rs1, [%rd4];
	add.s64 	%rd12, %rd2, %rd10;
	ld.global.u8 	%rs2, [%rd12];
	ld.global.u8 	%rs8, [%rd11];
	ld.global.u8 	%rs10, [%rd11+1];
	ld.global.u8 	%rs3, [%rd12+1];
	ld.shared.u32 	%r26, [%r5+128];
	bfe.u32 	%r27, %r26, 24, 8;
	cvt.u16.u32 	%rs4, %r27;
	bfe.u32 	%r28, %r26, 16, 8;
	cvt.u16.u32 	%rs5, %r28;
	bfe.u32 	%r29, %r26, 8, 8;
	cvt.u16.u32 	%rs6, %r29;
	bfe.u32 	%r30, %r26, 0, 8;
	cvt.u16.u32 	%rs7, %r30;
	min.u16 	%rs12, %rs10, %rs8;
	max.u16 	%rs13, %rs10, %rs8;
	sub.s16 	%rs14, %rs13, %rs12;
	setp.gt.u16 	%p5, %rs14, 3;
	@%p5 bra 	$L__BB3_6;
	ld.global.u8 	%rs15, [%rd4+1];
	min.u16 	%rs18, %rs15, %rs1;
	max.u16 	%rs19, %rs15, %rs1;
	sub.s16 	%rs20, %rs19, %rs18;
	setp.gt.u16 	%p6, %rs20, 3;
	@%p6 bra 	$L__BB3_6;
	min.u16 	%rs23, %rs3, %rs2;
	max.u16 	%rs24, %rs3, %rs2;
	sub.s16 	%rs25, %rs24, %rs23;
	setp.gt.u16 	%p7, %rs25, 3;
	@%p7 bra 	$L__BB3_6;
	shl.b32 	%r31, %r2, 2;
	not.b32 	%r32, %r14;
	add.s32 	%r33, %r9, %r32;
	and.b16  	%rs26, %rs7, 255;
	and.b16  	%rs27, %rs6, 255;
	and.b16  	%rs28, %rs5, 255;
	and.b16  	%rs29, %rs4, 255;
	sust.b.2d.v4.b8.trap 	[%rd6, {%r31, %r33}], {%rs26, %rs27, %rs28, %rs29};
$L__BB3_6:
	ret;

}


// ===== COMPILED SASS (sm_100) =====

	.target	sm_100

	.elftype	@"ET_EXEC"


//--------------------- .note.nv.tkinfo           --------------------------
	.section	.note.nv.tkinfo,"",@"SHT_NOTE"
	.sectionflags	@"SHF_NOTE_NV_TKINFO"
	.tkinfo
        /*0018*/ 	.word	0x00000002
        /*0030*/ 	.string	""
        /*0030*/ 	.string	"ptxas"
        /*0030*/ 	.string	"Cuda compilation tools, release 13.0, V13.0.88"
        /*0030*/ 	.string	"Build cuda_13.0.r13.0/compiler.36424714_0"
        /*0030*/ 	.string	"-arch sm_100 -m 64 "



//--------------------- .note.nv.cuinfo           --------------------------
	.section	.note.nv.cuinfo,"",@"SHT_NOTE"
	.sectionflags	@"SHF_NOTE_NV_CUINFO"
        /*0018*/ 	.short	0x0002
        /*001a*/ 	.short	0x0064
        /*001c*/ 	.short	0x0082
	.zero		2


//--------------------- .nv.info                  --------------------------
	.section	.nv.info,"",@"SHT_CUDA_INFO"
	.align	4


	//----- nvinfo : EIATTR_REGCOUNT
	.align		4
        /*0000*/ 	.byte	0x04, 0x2f
        /*0002*/ 	.short	(.L_1 - .L_0)
	.align		4
.L_0:
        /*0004*/ 	.word	index@(writeToSurface)
        /*0008*/ 	.word	0x0000000a


	//----- nvinfo : EIATTR_FRAME_SIZE
	.align		4
.L_1:
        /*000c*/ 	.byte	0x04, 0x11
        /*000e*/ 	.short	(.L_3 - .L_2)
	.align		4
.L_2:
        /*0010*/ 	.word	index@(writeToSurface)
        /*0014*/ 	.word	0x00000000


	//----- nvinfo : EIATTR_REGCOUNT
	.align		4
.L_3:
        /*0018*/ 	.byte	0x04, 0x2f
        /*001a*/ 	.short	(.L_5 - .L_4)
	.align		4
.L_4:
        /*001c*/ 	.word	index@(interleaveRGB)
        /*0020*/ 	.word	0x0000000e


	//----- nvinfo : EIATTR_FRAME_SIZE
	.align		4
.L_5:
        /*0024*/ 	.byte	0x04, 0x11
        /*0026*/ 	.short	(.L_7 - .L_6)
	.align		4
.L_6:
        /*0028*/ 	.word	index@(interleaveRGB)
        /*002c*/ 	.word	0x00000000


	//----- nvinfo : EIATTR_REGCOUNT
	.align		4
.L_7:
        /*0030*/ 	.byte	0x04, 0x2f
        /*0032*/ 	.short	(.L_9 - .L_8)
	.align		4
.L_8:
        /*0034*/ 	.word	index@(labelComponents)
        /*0038*/ 	.word	0x00000011


	//----- nvinfo : EIATTR_FRAME_SIZE
	.align		4
.L_9:
        /*003c*/ 	.byte	0x04, 0x11
        /*003e*/ 	.short	(.L_11 - .L_10)
	.align		4
.L_10:
        /*0040*/ 	.word	index@($__internal_0_$__cuda_sm3x_div_rn_noftz_f32_slowpath)
        /*0044*/ 	.word	0x00000000


	//----- nvinfo : EIATTR_FRAME_SIZE
	.align		4
.L_11:
        /*0048*/ 	.byte	0x04, 0x11
        /*004a*/ 	.short	(.L_13 - .L_12)
	.align		4
.L_12:
        /*004c*/ 	.word	index@(labelComponents)
        /*0050*/ 	.word	0x00000000


	//----- nvinfo : EIATTR_REGCOUNT
	.align		4
.L_13:
        /*0054*/ 	.byte	0x04, 0x2f
        /*0056*/ 	.short	(.L_15 - .L_14)
	.align		4
.L_14:
        /*0058*/ 	.word	index@(computeLabels)
        /*005c*/ 	.word	0x0000000d


	//----- nvinfo : EIATTR_FRAME_SIZE
	.align		4
.L_15:
        /*0060*/ 	.byte	0x04, 0x11
        /*0062*/ 	.short	(.L_17 - .L_16)
	.align		4
.L_16:
        /*0064*/ 	.word	index@(computeLabels)
        /*0068*/ 	.word	0x00000000


	//----- nvinfo : EIATTR_MIN_STACK_SIZE
	.align		4
.L_17:
        /*006c*/ 	.byte	0x04, 0x12
        /*006e*/ 	.short	(.L_19 - .L_18)
	.align		4
.L_18:
        /*0070*/ 	.word	index@(computeLabels)
        /*0074*/ 	.word	0x00000000


	//----- nvinfo : EIATTR_MIN_STACK_SIZE
	.align		4
.L_19:
        /*0078*/ 	.byte	0x04, 0x12
        /*007a*/ 	.short	(.L_21 - .L_20)
	.align		4
.L_20:
        /*007c*/ 	.word	index@(labelComponents)
        /*0080*/ 	.word	0x00000000


	//----- nvinfo : EIATTR_MIN_STACK_SIZE
	.align		4
.L_21:
        /*0084*/ 	.byte	0x04, 0x12
        /*0086*/ 	.short	(.L_23 - .L_22)
	.align		4
.L_22:
        /*0088*/ 	.word	index@(interleaveRGB)
        /*008c*/ 	.word	0x00000000


	//----- nvinfo : EIATTR_MIN_STACK_SIZE
	.align		4
.L_23:
        /*0090*/ 	.byte	0x04, 0x12
        /*0092*/ 	.short	(.L_25 - .L_24)
	.align		4
.L_24:
        /*0094*/ 	.word	index@(writeToSurface)
        /*0098*/ 	.word	0x00000000
.L_25:


//--------------------- .nv.compat                --------------------------
	.section	.nv.compat,"",@"SHT_CUDA_COMPAT_INFO"
	.align	4
        /*0000*/ 	.byte	0x02, 0x09, 0x00, 0x00, 0x02, 0x02, 0x02, 0x00, 0x02, 0x05, 0x05, 0x00, 0x03, 0x07, 0x01, 0x01
        /*0010*/ 	.byte	0x02, 0x03, 0x00, 0x00, 0x02, 0x06, 0x01, 0x00, 0x04, 0x0b, 0x08, 0x00, 0x01, 0x00, 0x00, 0x00
        /*0020*/ 	.byte	0x00, 0x00, 0x00, 0x00


//--------------------- .nv.info.computeLabels    --------------------------
	.section	.nv.info.computeLabels,"",@"SHT_CUDA_INFO"
	.sectionflags	@""
	.align	4


	//----- nvinfo : EIATTR_CUDA_API_VERSION
	.align		4
        /*0000*/ 	.byte	0x04, 0x37
        /*0002*/ 	.short	(.L_27 - .L_26)
.L_26:
        /*0004*/ 	.word	0x00000082


	//----- nvinfo : EIATTR_KPARAM_INFO
	.align		4
.L_27:
        /*0008*/ 	.byte	0x04, 0x17
        /*000a*/ 	.short	(.L_29 - .L_28)
.L_28:
        /*000c*/ 	.word	0x00000000
        /*0010*/ 	.short	0x0006
        /*0012*/ 	.short	0x0028
        /*0014*/ 	.byte	0x00, 0xf5, 0x21, 0x00


	//----- nvinfo : EIATTR_KPARAM_INFO
	.align		4
.L_29:
        /*0018*/ 	.byte	0x04, 0x17
        /*001a*/ 	.short	(.L_31 - .L_30)
.L_30:
        /*001c*/ 	.word	0x00000000
        /*0020*/ 	.short	0x0005
        /*0022*/ 	.short	0x0020
        /*0024*/ 	.byte	0x00, 0xf5, 0x21, 0x00


	//----- nvinfo : EIATTR_KPARAM_INFO
	.align		4
.L_31:
        /*0028*/ 	.byte	0x04, 0x17
        /*002a*/ 	.short	(.L_33 - .L_32)
.L_32:
        /*002c*/ 	.word	0x00000000
        /*0030*/ 	.short	0x0004
        /*0032*/ 	.short	0x0018
        /*0034*/ 	.byte	0x00, 0xf5, 0x21, 0x00


	//----- nvinfo : EIATTR_KPARAM_INFO
	.align		4
.L_33:
        /*0038*/ 	.byte	0x04, 0x17
        /*003a*/ 	.short	(.L_35 - .L_34)
.L_34:
        /*003c*/ 	.word	0x00000000
        /*0040*/ 	.short	0x0003
        /*0042*/ 	.short	0x0014
        /*0044*/ 	.byte	0x00, 0xf0, 0x11, 0x00


	//----- nvinfo : EIATTR_KPARAM_INFO
	.align		4
.L_35:
        /*0048*/ 	.byte	0x04, 0x17
        /*004a*/ 	.short	(.L_37 - .L_36)
.L_36:
        /*004c*/ 	.word	0x00000000
        /*0050*/ 	.short	0x0002
        /*0052*/ 	.short	0x0010
        /*0054*/ 	.byte	0x00, 0xf0, 0x11, 0x00


	//----- nvinfo : EIATTR_KPARAM_INFO
	.align		4
.L_37:
        /*0058*/ 	.byte	0x04, 0x17
        /*005a*/ 	.short	(.L_39 - .L_38)
.L_38:
        /*005c*/ 	.word	0x00000000
        /*0060*/ 	.short	0x0001
        /*0062*/ 	.short	0x0008
        /*0064*/ 	.byte	0x00, 0xf0, 0x21, 0x00


	//----- nvinfo : EIATTR_KPARAM_INFO
	.align		4
.L_39:
        /*0068*/ 	.byte	0x04, 0x17
        /*006a*/ 	.short	(.L_41 - .L_40)
.L_40:
        /*006c*/ 	.word	0x00000000
        /*0070*/ 	.short	0x0000
        /*0072*/ 	.short	0x0000
        /*0074*/ 	.byte	0x00, 0xf0, 0x21, 0x00


	//----- nvinfo : EIATTR_SPARSE_MMA_MASK
	.align		4
.L_41:
        /*0078*/ 	.byte	0x03, 0x50
        /*007a*/ 	.short	0x0000


	//----- nvinfo : EIATTR_MAXREG_COUNT
	.align		4
        /*007c*/ 	.byte	0x03, 0x1b
        /*007e*/ 	.short	0x00ff


	//----- nvinfo : EIATTR_NUM_BARRIERS
	.align		4
        /*0080*/ 	.byte	0x02, 0x4c
        /*0082*/ 	.byte	0x01
	.zero		1


	//----- nvinfo : EIATTR_MERCURY_ISA_VERSION
	.align		4
        /*0084*/ 	.byte	0x03, 0x5f
        /*0086*/ 	.short	0x0101


	//----- nvinfo : EIATTR_VRC_CTA_INIT_COUNT
	.align		4
        /*0088*/ 	.byte	0x02, 0x4a
	.zero		1
	.zero		1


	//----- nvinfo : EIATTR_EXIT_INSTR_OFFSETS
	.align		4
        /*008c*/ 	.byte	0x04, 0x1c
        /*008e*/ 	.short	(.L_43 - .L_42)


	//   ....[0]....
.L_42:
        /*0090*/ 	.word	0x000000c0


	//   ....[1]....
        /*0094*/ 	.word	0x000001e0


	//   ....[2]....
        /*0098*/ 	.word	0x00000330


	//   ....[3]....
        /*009c*/ 	.word	0x000003d0


	//   ....[4]....
        /*00a0*/ 	.word	0x00000470


	//   ....[5]....
        /*00a4*/ 	.word	0x000004e0


	//----- nvinfo : EIATTR_CBANK_PARAM_SIZE
	.align		4
.L_43:
        /*00a8*/ 	.byte	0x03, 0x19
        /*00aa*/ 	.short	0x0030


	//----- nvinfo : EIATTR_PARAM_CBANK
	.align		4
        /*00ac*/ 	.byte	0x04, 0x0a
        /*00ae*/ 	.short	(.L_45 - .L_44)
	.align		4
.L_44:
        /*00b0*/ 	.word	index@(.nv.constant0.computeLabels)
        /*00b4*/ 	.short	0x0380
        /*00b6*/ 	.short	0x0030


	//----- nvinfo : EIATTR_SW_WAR
	.align		4
.L_45:
        /*00b8*/ 	.byte	0x04, 0x36
        /*00ba*/ 	.short	(.L_47 - .L_46)
.L_46:
        /*00bc*/ 	.word	0x00000008
.L_47:


//--------------------- .nv.info.labelComponents  --------------------------
	.section	.nv.info.labelComponents,"",@"SHT_CUDA_INFO"
	.sectionflags	@""
	.align	4


	//----- nvinfo : EIATTR_CUDA_API_VERSION
	.align		4
        /*0000*/ 	.byte	0x04, 0x37
        /*0002*/ 	.short	(.L_49 - .L_48)
.L_48:
        /*0004*/ 	.word	0x00000082


	//----- nvinfo : EIATTR_KPARAM_INFO
	.align		4
.L_49:
        /*0008*/ 	.byte	0x04, 0x17
        /*000a*/ 	.short	(.L_51 - .L_50)
.L_50:
        /*000c*/ 	.word	0x00000000
        /*0010*/ 	.short	0x0002
        /*0012*/ 	.short	0x000c
        /*0014*/ 	.byte	0x00, 0xf0, 0x11, 0x00


	//----- nvinfo : EIATTR_KPARAM_INFO
	.align		4
.L_51:
        /*0018*/ 	.byte	0x04, 0x17
        /*001a*/ 	.short	(.L_53 - .L_52)
.L_52:
        /*001c*/ 	.word	0x00000000
        /*0020*/ 	.short	0x0001
        /*0022*/ 	.short	0x0008
        /*0024*/ 	.byte	0x00, 0xf0, 0x11, 0x00


	//----- nvinfo : EIATTR_KPARAM_INFO
	.align		4
.L_53:
        /*0028*/ 	.byte	0x04, 0x17
        /*002a*/ 	.short	(.L_55 - .L_54)
.L_54:
        /*002c*/ 	.word	0x00000000
        /*0030*/ 	.short	0x0000
        /*0032*/ 	.short	0x0000
        /*0034*/ 	.byte	0x00, 0xf0, 0x21, 0x00


	//----- nvinfo : EIATTR_SPARSE_MMA_MASK
	.align		4
.L_55:
        /*0038*/ 	.byte	0x03, 0x50
        /*003a*/ 	.short	0x0000


	//----- nvinfo : EIATTR_MAXREG_COUNT
	.align		4
        /*003c*/ 	.byte	0x03, 0x1b
        /*003e*/ 	.short	0x00ff


	//----- nvinfo : EIATTR_MERCURY_ISA_VERSION
	.align		4
        /*0040*/ 	.byte	0x03, 0x5f
        /*0042*/ 	.short	0x0101


	//----- nvinfo : EIATTR_VRC_CTA_INIT_COUNT
	.align		4
        /*0044*/ 	.byte	0x02, 0x4a
	.zero		1
	.zero		1


	//----- nvinfo : EIATTR_EXIT_INSTR_OFFSETS
	.align		4
        /*0048*/ 	.byte	0x04, 0x1c
        /*004a*/ 	.short	(.L_57 - .L_56)


	//   ....[0]....
.L_56:
        /*004c*/ 	.word	0x000000c0


	//   ....[1]....
        /*0050*/ 	.word	0x000003b0


	//----- nvinfo : EIATTR_CRS_STACK_SIZE
	.align		4
.L_57:
        /*0054*/ 	.byte	0x04, 0x1e
        /*0056*/ 	.short	(.L_59 - .L_58)
.L_58:
        /*0058*/ 	.word	0x00000000


	//----- nvinfo : EIATTR_CBANK_PARAM_SIZE
	.align		4
.L_59:
        /*005c*/ 	.byte	0x03, 0x19
        /*005e*/ 	.short	0x0010


	//----- nvinfo : EIATTR_PARAM_CBANK
	.align		4
        /*0060*/ 	.byte	0x04, 0x0a
        /*0062*/ 	.short	(.L_61 - .L_60)
	.align		4
.L_60:
        /*0064*/ 	.word	index@(.nv.constant0.labelComponents)
        /*0068*/ 	.short	0x0380
        /*006a*/ 	.short	0x0010


	//----- nvinfo : EIATTR_SW_WAR
	.align		4
.L_61:
        /*006c*/ 	.byte	0x04, 0x36
        /*006e*/ 	.short	(.L_63 - .L_62)
.L_62:
        /*0070*/ 	.word	0x00000008
.L_63:


//--------------------- .nv.info.interleaveRGB    --------------------------
	.section	.nv.info.interleaveRGB,"",@"SHT_CUDA_INFO"
	.sectionflags	@""
	.align	4


	//----- nvinfo : EIATTR_CUDA_API_VERSION
	.align		4
        /*0000*/ 	.byte	0x04, 0x37
        /*0002*/ 	.short	(.L_65 - .L_64)
.L_64:
        /*0004*/ 	.word	0x00000082


	//----- nvinfo : EIATTR_KPARAM_INFO
	.align		4
.L_65:
        /*0008*/ 	.byte	0x04, 0x17
        /*000a*/ 	.short	(.L_67 - .L_66)
.L_66:
        /*000c*/ 	.word	0x00000000
        /*0010*/ 	.short	0x0005
        /*0012*/ 	.short	0x0020
        /*0014*/ 	.byte	0x00, 0xf5, 0x21, 0x00


	//----- nvinfo : EIATTR_KPARAM_INFO
	.align		4
.L_67:
        /*0018*/ 	.byte	0x04, 0x17
        /*001a*/ 	.short	(.L_69 - .L_68)
.L_68:
        /*001c*/ 	.word	0x00000000
        /*0020*/ 	.short	0x0004
        /*0022*/ 	.short	0x0018
        /*0024*/ 	.byte	0x00, 0xf5, 0x21, 0x00


	//----- nvinfo : EIATTR_KPARAM_INFO
	.align		4
.L_69:
        /*0028*/ 	.byte	0x04, 0x17
        /*002a*/ 	.short	(.L_71 - .L_70)
.L_70:
        /*002c*/ 	.word	0x00000000
        /*0030*/ 	.short	0x0003
        /*0032*/ 	.short	0x0010
        /*0034*/ 	.byte	0x00, 0xf5, 0x21, 0x00


	//----- nvinfo : EIATTR_KPARAM_INFO
	.align		4
.L_71:
        /*0038*/ 	.byte	0x04, 0x17
        /*003a*/ 	.short	(.L_73 - .L_72)
.L_72:
        /*003c*/ 	.word	0x00000000
        /*0040*/ 	.short	0x0002
        /*0042*/ 	.short	0x000c
        /*0044*/ 	.byte	0x00, 0xf0, 0x11, 0x00


	//----- nvinfo : EIATTR_KPARAM_INFO
	.align		4
.L_73:
        /*0048*/ 	.byte	0x04, 0x17
        /*004a*/ 	.short	(.L_75 - .L_74)
.L_74:
        /*004c*/ 	.word	0x00000000
        /*0050*/ 	.short	0x0001
        /*0052*/ 	.short	0x0008
        /*0054*/ 	.byte	0x00, 0xf0, 0x11, 0x00


	//----- nvinfo : EIATTR_KPARAM_INFO
	.align		4
.L_75:
        /*0058*/ 	.byte	0x04, 0x17
        /*005a*/ 	.short	(.L_77 - .L_76)
.L_76:
        /*005c*/ 	.word	0x00000000
        /*0060*/ 	.short	0x0000
        /*0062*/ 	.short	0x0000
        /*0064*/ 	.byte	0x00, 0xf0, 0x21, 0x00


	//----- nvinfo : EIATTR_SPARSE_MMA_MASK
	.align		4
.L_77:
        /*0068*/ 	.byte	0x03, 0x50
        /*006a*/ 	.short	0x0000


	//----- nvinfo : EIATTR_MAXREG_COUNT
	.align		4
        /*006c*/ 	.byte	0x03, 0x1b
        /*006e*/ 	.short	0x00ff


	//----- nvinfo : EIATTR_MERCURY_ISA_VERSION
	.align		4
        /*0070*/ 	.byte	0x03, 0x5f
        /*0072*/ 	.short	0x0101


	//----- nvinfo : EIATTR_VRC_CTA_INIT_COUNT
	.align		4
        /*0074*/ 	.byte	0x02, 0x4a
	.zero		1
	.zero		1


	//----- nvinfo : EIATTR_EXIT_INSTR_OFFSETS
	.align		4
        /*0078*/ 	.byte	0x04, 0x1c
        /*007a*/ 	.short	(.L_79 - .L_78)


	//   ....[0]....
.L_78:
        /*007c*/ 	.word	0x000000c0


	//   ....[1]....
        /*0080*/ 	.word	0x00000230


	//----- nvinfo : EIATTR_CBANK_PARAM_SIZE
	.align		4
.L_79:
        /*0084*/ 	.byte	0x03, 0x19
        /*0086*/ 	.short	0x0028


	//----- nvinfo : EIATTR_PARAM_CBANK
	.align		4
        /*0088*/ 	.byte	0x04, 0x0a
        /*008a*/ 	.short	(.L_81 - .L_80)
	.align		4
.L_80:
        /*008c*/ 	.word	index@(.nv.constant0.interleaveRGB)
        /*0090*/ 	.short	0x0380
        /*0092*/ 	.short	0x0028


	//----- nvinfo : EIATTR_SW_WAR
	.align		4
.L_81:
        /*0094*/ 	.byte	0x04, 0x36
        /*0096*/ 	.short	(.L_83 - .L_82)
.L_82:
        /*0098*/ 	.word	0x00000008
.L_83:


//--------------------- .nv.info.writeToSurface   --------------------------
	.section	.nv.info.writeToSurface,"",@"SHT_CUDA_INFO"
	.sectionflags	@""
	.align	4


	//----- nvinfo : EIATTR_CUDA_API_VERSION
	.align		4
        /*0000*/ 	.byte	0x04, 0x37
        /*0002*/ 	.short	(.L_85 - .L_84)
.L_84:
        /*0004*/ 	.word	0x00000082


	//----- nvinfo : EIATTR_KPARAM_INFO
	.align		4
.L_85:
        /*0008*/ 	.byte	0x04, 0x17
        /*000a*/ 	.short	(.L_87 - .L_86)
.L_86:
        /*000c*/ 	.word	0x00000000
        /*0010*/ 	.short	0x0005
        /*0012*/ 	.short	0x0012
        /*0014*/ 	.byte	0x00, 0xf0, 0x05, 0x00


	//----- nvinfo : EIATTR_KPARAM_INFO
	.align		4
.L_87:
        /*0018*/ 	.byte	0x04, 0x17
        /*001a*/ 	.short	(.L_89 - .L_88)
.L_88:
        /*001c*/ 	.word	0x00000000
        /*0020*/ 	.short	0x0004
        /*0022*/ 	.short	0x0011
        /*0024*/ 	.byte	0x00, 0xf0, 0x05, 0x00


	//----- nvinfo : EIATTR_KPARAM_INFO
	.align		4
.L_89:
        /*0028*/ 	.byte	0x04, 0x17
        /*002a*/ 	.short	(.L_91 - .L_90)
.L_90:
        /*002c*/ 	.word	0x00000000
        /*0030*/ 	.short	0x0003
        /*0032*/ 	.short	0x0010
        /*0034*/ 	.byte	0x00, 0xf0, 0x05, 0x00


	//----- nvinfo : EIATTR_KPARAM_INFO
	.align		4
.L_91:
        /*0038*/ 	.byte	0x04, 0x17
        /*003a*/ 	.short	(.L_93 - .L_92)
.L_92:
        /*003c*/ 	.word	0x00000000
        /*0040*/ 	.short	0x0002
        /*0042*/ 	.short	0x000c
        /*0044*/ 	.byte	0x00, 0xf0, 0x11, 0x00


	//----- nvinfo : EIATTR_KPARAM_INFO
	.align		4
.L_93:
        /*0048*/ 	.byte	0x04, 0x17
        /*004a*/ 	.short	(.L_95 - .L_94)
.L_94:
        /*004c*/ 	.word	0x00000000
        /*0050*/ 	.short	0x0001
        /*0052*/ 	.short	0x0008
        /*0054*/ 	.byte	0x00, 0xf0, 0x11, 0x00


	//----- nvinfo : EIATTR_KPARAM_INFO
	.align		4
.L_95:
        /*0058*/ 	.byte	0x04, 0x17
        /*005a*/ 	.short	(.L_97 - .L_96)
.L_96:
        /*005c*/ 	.word	0x00000000
        /*0060*/ 	.short	0x0000
        /*0062*/ 	.short	0x0000
        /*0064*/ 	.byte	0x00, 0xf0, 0x21, 0x00


	//----- nvinfo : EIATTR_SPARSE_MMA_MASK
	.align		4
.L_97:
        /*0068*/ 	.byte	0x03, 0x50
        /*006a*/ 	.short	0x0000


	//----- nvinfo : EIATTR_MAXREG_COUNT
	.align		4
        /*006c*/ 	.byte	0x03, 0x1b
        /*006e*/ 	.short	0x00ff


	//----- nvinfo : EIATTR_MERCURY_ISA_VERSION
	.align		4
        /*0070*/ 	.byte	0x03, 0x5f
        /*0072*/ 	.short	0x0101


	//----- nvinfo : EIATTR_VRC_CTA_INIT_COUNT
	.align		4
        /*0074*/ 	.byte	0x02, 0x4a
	.zero		1
	.zero		1


	//----- nvinfo : EIATTR_EXIT_INSTR_OFFSETS
	.align		4
        /*0078*/ 	.byte	0x04, 0x1c
        /*007a*/ 	.short	(.L_99 - .L_98)


	//   ....[0]....
.L_98:
        /*007c*/ 	.word	0x000000c0


	//   ....[1]....
        /*0080*/ 	.word	0x000001c0


	//----- nvinfo : EIATTR_CBANK_PARAM_SIZE
	.align		4
.L_99:
        /*0084*/ 	.byte	0x03, 0x19
        /*0086*/ 	.short	0x0013


	//----- nvinfo : EIATTR_PARAM_CBANK
	.align		4
        /*0088*/ 	.byte	0x04, 0x0a
        /*008a*/ 	.short	(.L_101 - .L_100)
	.align		4
.L_100:
        /*008c*/ 	.word	index@(.nv.constant0.writeToSurface)
        /*0090*/ 	.short	0x0380
        /*0092*/ 	.short	0x0013


	//----- nvinfo : EIATTR_SW_WAR
	.align		4
.L_101:
        /*0094*/ 	.byte	0x04, 0x36
        /*0096*/ 	.short	(.L_103 - .L_102)
.L_102:
        /*0098*/ 	.word	0x00000008
.L_103:


//--------------------- .nv.callgraph             --------------------------
	.section	.nv.callgraph,"",@"SHT_CUDA_CALLGRAPH"
	.align	4
	.sectionentsize	8
	.align		4
        /*0000*/ 	.word	0x00000000
	.align		4
        /*0004*/ 	.word	0xffffffff
	.align		4
        /*0008*/ 	.word	0x00000000
	.align		4
        /*000c*/ 	.word	0xfffffffe
	.align		4
        /*0010*/ 	.word	0x00000000
	.align		4
        /*0014*/ 	.word	0xfffffffd
	.align		4
        /*0018*/ 	.word	0x00000000
	.align		4
        /*001c*/ 	.word	0xfffffffc


//--------------------- .text.computeLabels       --------------------------
	.section	.text.computeLabels,"ax",@progbits
	.align	128
        .global         computeLabels
        .type           computeLabels,@function
        .size           computeLabels,(.L_x_20 - computeLabels)
        .other          computeLabels,@"STO_CUDA_ENTRY STV_DEFAULT"
computeLabels:
.text.computeLabels:
[----:B------:R-:W-:Y:S01]  /*0000*/  LDC R1, c[0x0][0x37c] ;  /* 0x0000df00ff017b82 */ /* 0x000fe20000000800 */
[----:B------:R-:W0:Y:S07]  /*0010*/  S2R R9, SR_TID.Y ;  /* 0x0000000000097919 */ /* 0x000e2e0000002200 */
[----:B------:R-:W1:Y:S01]  /*0020*/  LDC R3, c[0x0][0x360] ;  /* 0x0000d800ff037b82 */ /* 0x000e620000000800 */
[----:B------:R-:W2:Y:S01]  /*0030*/  LDCU.64 UR6, c[0x0][0x390] ;  /* 0x00007200ff0677ac */ /* 0x000ea20008000a00 */
[----:B------:R-:W1:Y:S06]  /*0040*/  S2R R8, SR_TID.X ;  /* 0x0000000000087919 */ /* 0x000e6c0000002100 */
[----:B------:R-:W0:Y:S08]  /*0050*/  S2UR UR5, SR_CTAID.Y ;  /* 0x00000000000579c3 */ /* 0x000e300000002600 */
[----:B------:R-:W0:Y:S08]  /*0060*/  LDC R0, c[0x0][0x364] ;  /* 0x0000d900ff007b82 */ /* 0x000e300000000800 */
[----:B------:R-:W1:Y:S01]  /*0070*/  S2UR UR4, SR_CTAID.X ;  /* 0x00000000000479c3 */ /* 0x000e620000002500 */
[----:B0-----:R-:W-:-:S05]  /*0080*/  IMAD R0, R0, UR5, R9 ;  /* 0x0000000500007c24 */ /* 0x001fca000f8e0209 */
[----:B--2---:R-:W-:Y:S01]  /*0090*/  ISETP.GE.AND P0, PT, R0, UR7, PT ;  /* 0x0000000700007c0c */ /* 0x004fe2000bf06270 */
[----:B-1----:R-:W-:-:S05]  /*00a0*/  IMAD R3, R3, UR4, R8 ;  /* 0x0000000403037c24 */ /* 0x002fca000f8e0208 */
[----:B------:R-:W-:-:S13]  /*00b0*/  ISETP.GE.OR P0, PT, R3, UR6, P0 ;  /* 0x0000000603007c0c */ /* 0x000fda0008706670 */
[----:B------:R-:W-:Y:S05]  /*00c0*/  @P0 EXIT ;  /* 0x000000000000094d */ /* 0x000fea0003800000 */
[----:B------:R-:W0:Y:S01]  /*00d0*/  LDCU UR4, c[0x0][0x380] ;  /* 0x00007000ff0477ac */ /* 0x000e220008000800 */
[----:B------:R-:W-:Y:S01]  /*00e0*/  I2FP.F32.U32 R4, R0 ;  /* 0x0000000000047245 */ /* 0x000fe20000201000 */
[----:B------:R-:W-:Y:S01]  /*00f0*/  IMAD.MOV.U32 R10, RZ, RZ, -0x3e000000 ;  /* 0xc2000000ff0a7424 */ /* 0x000fe200078e00ff */
[----:B------:R-:W-:Y:S01]  /*0100*/  I2FP.F32.S32 R5, R3 ;  /* 0x0000000300057245 */ /* 0x000fe20000201400 */
[----:B------:R-:W-:-:S05]  /*0110*/  UMOV UR5, URZ ;  /* 0x000000ff00057c82 */ /* 0x000fca0008000000 */
[----:B0-----:R0:W5:Y:S01]  /*0120*/  TEX.LL R6, R4, R4, R10, UR4, 2D ;  /* 0x28ff040a04047f60 */ /* 0x00116200089e0f06 */
[----:B------:R-:W-:Y:S01]  /*0130*/  ISETP.GT.U32.AND P0, PT, R9, 0x6, PT ;  /* 0x000000060900780c */ /* 0x000fe20003f04070 */
[----:B0-----:R-:W0:Y:S01]  /*0140*/  S2UR UR5, SR_CgaCtaId ;  /* 0x00000000000579c3 */ /* 0x001e220000008800 */
[----:B------:R-:W-:Y:S02]  /*0150*/  UMOV UR4, 0x400 ;  /* 0x0000040000047882 */ /* 0x000fe40000000000 */
[----:B0-----:R-:W-:-:S06]  /*0160*/  ULEA UR4, UR5, UR4, 0x18 ;  /* 0x0000000405047291 */ /* 0x001fcc000f8ec0ff */
[----:B------:R-:W-:-:S05]  /*0170*/  LEA R2, R9, UR4, 0x7 ;  /* 0x0000000409027c11 */ /* 0x000fca000f8e38ff */
[----:B------:R-:W-:Y:S01]  /*0180*/  IMAD R2, R8, 0x4, R2 ;  /* 0x0000000408027824 */ /* 0x000fe200078e0202 */
[----:B-----5:R-:W-:Y:S02]  /*0190*/  PRMT R6, R6, 0x3340, R7 ;  /* 0x0000334006067816 */ /* 0x020fe40000000007 */
[----:B------:R-:W-:-:S04]  /*01a0*/  PRMT R7, R4, 0x3340, R5 ;  /* 0x0000334004077816 */ /* 0x000fc80000000005 */
[----:B------:R-:W-:-:S05]  /*01b0*/  PRMT R7, R7, 0x5410, R6 ;  /* 0x0000541007077816 */ /* 0x000fca0000000006 */
[----:B------:R0:W-:Y:S01]  /*01c0*/  STS [R2], R7 ;  /* 0x0000000702007388 */ /* 0x0001e20000000800 */
[----:B------:R-:W-:Y:S06]  /*01d0*/  BAR.SYNC.DEFER_BLOCKING 0x0 ;  /* 0x0000000000007b1d */ /* 0x000fec0000010000 */
[----:B------:R-:W-:Y:S05]  /*01e0*/  @P0 EXIT ;  /* 0x000000000000094d */ /* 0x000fea0003800000 */
[----:B------:R-:W1:Y:S01]  /*01f0*/  LDCU.64 UR8, c[0x0][0x398] ;  /* 0x00007300ff0877ac */ /* 0x000e620008000a00 */
[----:B0-----:R-:W-:Y:S01]  /*0200*/  IMAD R7, R0, UR6, R3 ;  /* 0x0000000600077c24 */ /* 0x001fe2000f8e0203 */
[----:B------:R-:W0:Y:S04]  /*0210*/  LDCU.64 UR4, c[0x0][0x358] ;  /* 0x00006b00ff0477ac */ /* 0x000e280008000a00 */
[----:B------:R-:W-:Y:S02]  /*0220*/  SHF.R.S32.HI R10, RZ, 0x1f, R7 ;  /* 0x0000001fff0a7819 */ /* 0x000fe40000011407 */
[----:B-1----:R-:W-:-:S04]  /*0230*/  IADD3 R4, P0, PT, R7, UR8, RZ ;  /* 0x0000000807047c10 */ /* 0x002fc8000ff1e0ff */
[----:B------:R-:W-:Y:S01]  /*0240*/  IADD3.X R5, PT, PT, R10, UR9, RZ, P0, !PT ;  /* 0x000000090a057c10 */ /* 0x000fe200087fe4ff */
[----:B------:R-:W1:Y:S04]  /*0250*/  LDCU.128 UR8, c[0x0][0x3a0] ;  /* 0x00007400ff0877ac */ /* 0x000e680008000c00 */
[----:B0-----:R-:W2:Y:S04]  /*0260*/  LDG.E.U8 R6, desc[UR4][R4.64] ;  /* 0x0000000404067981 */ /* 0x001ea8000c1e1100 */
[----:B------:R1:W2:Y:S02]  /*0270*/  LDG.E.U8 R8, desc[UR4][R4.64+0x1] ;  /* 0x0000010404087981 */ /* 0x0002a4000c1e1100 */
[----:B-1----:R-:W-:-:S04]  /*0280*/  IADD3 R4, P2, PT, R7, UR10, RZ ;  /* 0x0000000a07047c10 */ /* 0x002fc8000ff5e0ff */
[----:B------:R-:W-:Y:S02]  /*0290*/  IADD3.X R5, PT, PT, R10, UR11, RZ, P2, !PT ;  /* 0x0000000b0a057c10 */ /* 0x000fe400097fe4ff */
[CC--:B--2---:R-:W-:Y:S02]  /*02a0*/  VIMNMX.U16x2 R9, PT, PT, R8.reuse, R6.reuse, PT ;  /* 0x0000000608097248 */ /* 0x0c4fe40003fe0200 */
[----:B------:R-:W-:-:S03]  /*02b0*/  VIMNMX.U16x2 R6, PT, PT, R8, R6, !PT ;  /* 0x0000000608067248 */ /* 0x000fc60007fe0200 */
[----:B------:R-:W-:-:S05]  /*02c0*/  IMAD.MOV R9, RZ, RZ, -R9 ;  /* 0x000000ffff097224 */ /* 0x000fca00078e0a09 */
[----:B------:R-:W-:-:S05]  /*02d0*/  PRMT R9, R9, 0x7710, RZ ;  /* 0x0000771009097816 */ /* 0x000fca00000000ff */
[----:B------:R-:W-:-:S05]  /*02e0*/  IMAD.IADD R6, R6, 0x1, R9 ;  /* 0x0000000106067824 */ /* 0x000fca00078e0209 */
[----:B------:R-:W-:Y:S02]  /*02f0*/  LOP3.LUT R8, R6, 0xffff, RZ, 0xc0, !PT ;  /* 0x0000ffff06087812 */ /* 0x000fe400078ec0ff */
[----:B------:R-:W-:Y:S02]  /*0300*/  IADD3 R6, P1, PT, R7, UR8, RZ ;  /* 0x0000000807067c10 */ /* 0x000fe4000ff3e0ff */
[----:B------:R-:W-:Y:S02]  /*0310*/  ISETP.GT.U32.AND P0, PT, R8, 0x3, PT ;  /* 0x000000030800780c */ /* 0x000fe40003f04070 */
[----:B------:R-:W-:-:S11]  /*0320*/  IADD3.X R7, PT, PT, R10, UR9, RZ, P1, !PT ;  /* 0x000000090a077c10 */ /* 0x000fd60008ffe4ff */
[----:B------:R-:W-:Y:S05]  /*0330*/  @P0 EXIT ;  /* 0x000000000000094d */ /* 0x000fea0003800000 */
[----:B------:R-:W2:Y:S04]  /*0340*/  LDG.E.U8 R8, desc[UR4][R6.64] ;  /* 0x0000000406087981 */ /* 0x000ea8000c1e1100 */
[----:B------:R-:W2:Y:S02]  /*0350*/  LDG.E.U8 R10, desc[UR4][R6.64+0x1] ;  /* 0x00000104060a7981 */ /* 0x000ea4000c1e1100 */
[CC--:B--2---:R-:W-:Y:S02]  /*0360*/  VIMNMX.U16x2 R9, PT, PT, R10.reuse, R8.reuse, PT ;  /* 0x000000080a097248 */ /* 0x0c4fe40003fe0200 */
[----:B------:R-:W-:-:S03]  /*0370*/  VIMNMX.U16x2 R8, PT, PT, R10, R8, !PT ;  /* 0x000000080a087248 */ /* 0x000fc60007fe0200 */
[----:B------:R-:W-:-:S05]  /*0380*/  IMAD.MOV R9, RZ, RZ, -R9 ;  /* 0x000000ffff097224 */ /* 0x000fca00078e0a09 */
[----:B------:R-:W-:-:S05]  /*0390*/  PRMT R9, R9, 0x7710, RZ ;  /* 0x0000771009097816 */ /* 0x000fca00000000ff */
[----:B------:R-:W-:-:S05]  /*03a0*/  IMAD.IADD R8, R8, 0x1, R9 ;  /* 0x0000000108087824 */ /* 0x000fca00078e0209 */
[----:B------:R-:W-:-:S04]  /*03b0*/  LOP3.LUT R8, R8, 0xffff, RZ, 0xc0, !PT ;  /* 0x0000ffff08087812 */ /* 0x000fc800078ec0ff */
[----:B------:R-:W-:-:S13]  /*03c0*/  ISETP.GT.U32.AND P0, PT, R8, 0x3, PT ;  /* 0x000000030800780c */ /* 0x000fda0003f04070 */
        /* <DEDUP_REMOVED lines=11> */
[----:B------:R-:W0:Y:S01]  /*0480*/  LDS R2, [R2+0x80] ;  /* 0x0000800002027984 */ /* 0x000e220000000800 */
[----:B------:R-:W0:Y:S01]  /*0490*/  LDCU UR4, c[0x0][0x388] ;  /* 0x00007100ff0477ac */ /* 0x000e220008000800 */
[----:B------:R-:W-:Y:S01]  /*04a0*/  LOP3.LUT R5, RZ, R0, RZ, 0x33, !PT ;  /* 0x00000000ff057212 */ /* 0x000fe200078e33ff */
[----:B------:R-:W-:-:S04]  /*04b0*/  IMAD.SHL.U32 R4, R3, 0x4, RZ ;  /* 0x0000000403047824 */ /* 0x000fc800078e00ff */
[----:B------:R-:W-:-:S04]  /*04c0*/  VIADD R5, R5, UR7 ;  /* 0x0000000705057c36 */ /* 0x000fc80008000000 */
[----:B0-----:R0:W-:Y:S02]  /*04d0*/  SUST.D.BA.2D.STRONG.SM.TRAP [R4], R2, UR4 ;  /* 0x70ff040204007f9d */ /* 0x0011e4000810a900 */
[----:B0-----:R-:W-:Y:S05]  /*04e0*/  EXIT ;  /* 0x000000000000794d */ /* 0x001fea0003800000 */
.L_x_0:
[----:B------:R-:W-:-:S00]  /*04f0*/  BRA `(.L_x_0) ;  /* 0xfffffffc00fc7947 */ /* 0x000fc0000383ffff */
[----:B------:R-:W-:-:S00]  /*0500*/  NOP ;  /* 0x0000000000007918 */ /* 0x000fc00000000000 */
[----:B------:R-:W-:-:S00]  /*0510*/  NOP ;  /* 0x0000000000007918 */ /* 0x000fc00000000000 */
[----:B------:R-:W-:-:S00]  /*0520*/  NOP ;  /* 0x0000000000007918 */ /* 0x000fc00000000000 */
[----:B------:R-:W-:-:S00]  /*0530*/  NOP ;  /* 0x0000000000007918 */ /* 0x000fc00000000000 */
[----:B------:R-:W-:-:S00]  /*0540*/  NOP ;  /* 0x0000000000007918 */ /* 0x000fc00000000000 */
[----:B------:R-:W-:-:S00]  /*0550*/  NOP ;  /* 0x0000000000007918 */ /* 0x000fc00000000000 */
[----:B------:R-:W-:-:S00]  /*0560*/  NOP ;  /* 0x0000000000007918 */ /* 0x000fc00000000000 */
[----:B------:R-:W-:-:S00]  /*0570*/  NOP ;  /* 0x0000000000007918 */ /* 0x000fc00000000000 */
.L_x_20:


//--------------------- .text.labelComponents     --------------------------
	.section	.text.labelComponents,"ax",@progbits
	.align	128
        .global         labelComponents
        .type           labelComponents,@function
        .size           labelComponents,(.L_x_19 - labelComponents)
        .other          labelComponents,@"STO_CUDA_ENTRY STV_DEFAULT"
labelComponents:
.text.labelComponents:
        /* <DEDUP_REMOVED lines=9> */
[----:B--2---:R-:W-:Y:S01]  /*0090*/  ISETP.GE.U32.AND P0, PT, R4, UR7, PT ;  /* 0x0000000704007c0c */ /* 0x004fe2000bf06070 */
[----:B-1----:R-:W-:-:S05]  /*00a0*/  IMAD R2, R2, UR4, R3 ;  /* 0x0000000402027c24 */ /* 0x002fca000f8e0203 */
[----:B------:R-:W-:-:S13]  /*00b0*/  ISETP.GE.U32.OR P0, PT, R2, UR6, P0 ;  /* 0x0000000602007c0c */ /* 0x000fda0008706470 */
[----:B------:R-:W-:Y:S05]  /*00c0*/  @P0 EXIT ;  /* 0x000000000000094d */ /* 0x000fea0003800000 */
[----:B------:R-:W-:Y:S01]  /*00d0*/  I2FP.F32.S32 R3, UR6 ;  /* 0x0000000600037c45 */ /* 0x000fe20008201400 */
[----:B------:R-:W-:Y:S01]  /*00e0*/  BSSY.RECONVERGENT B0, `(.L_x_1) ;  /* 0x000000d000007945 */ /* 0x000fe20003800200 */
[----:B------:R-:W-:Y:S02]  /*00f0*/  I2FP.F32.U32 R0, R2 ;  /* 0x0000000200007245 */ /* 0x000fe40000201000 */
[----:B------:R-:W0:Y:S08]  /*0100*/  MUFU.RCP R6, R3 ;  /* 0x0000000300067308 */ /* 0x000e300000001000 */
[----:B------:R-:W1:Y:S01]  /*0110*/  FCHK P0, R0, R3 ;  /* 0x0000000300007302 */ /* 0x000e620000000000 */
[----:B0-----:R-:W-:-:S04]  /*0120*/  FFMA R5, -R3, R6, 1 ;  /* 0x3f80000003057423 */ /* 0x001fc80000000106 */
[----:B------:R-:W-:-:S04]  /*0130*/  FFMA R5, R6, R5, R6 ;  /* 0x0000000506057223 */ /* 0x000fc80000000006 */
[----:B------:R-:W-:-:S04]  /*0140*/  FFMA R6, R0, R5, RZ ;  /* 0x0000000500067223 */ /* 0x000fc800000000ff */
[----:B------:R-:W-:-:S04]  /*0150*/  FFMA R7, -R3, R6, R0 ;  /* 0x0000000603077223 */ /* 0x000fc80000000100 */
[----:B------:R-:W-:Y:S01]  /*0160*/  FFMA R5, R5, R7, R6 ;  /* 0x0000000705057223 */ /* 0x000fe20000000006 */
[----:B-1----:R-:W-:Y:S06]  /*0170*/  @!P0 BRA `(.L_x_2) ;  /* 0x00000000000c8947 */ /* 0x002fec0003800000 */
[----:B------:R-:W-:-:S07]  /*0180*/  MOV R6, 0x1a0 ;  /* 0x000001a000067802 */ /* 0x000fce0000000f00 */
[----:B------:R-:W-:Y:S05]  /*0190*/  CALL.REL.NOINC `($__internal_0_$__cuda_sm3x_div_rn_noftz_f32_slowpath) ;  /* 0x0000000000887944 */ /* 0x000fea0003c00000 */
[----:B------:R-:W-:-:S07]  /*01a0*/  IMAD.MOV.U32 R5, RZ, RZ, R0 ;  /* 0x000000ffff057224 */ /* 0x000fce00078e0000 */
.L_x_2:
[----:B------:R-:W-:Y:S05]  /*01b0*/  BSYNC.RECONVERGENT B0 ;  /* 0x0000000000007941 */ /* 0x000fea0003800200 */
.L_x_1:
[----:B------:R-:W0:Y:S01]  /*01c0*/  LDCU UR4, c[0x0][0x38c] ;  /* 0x00007180ff0477ac */ /* 0x000e220008000800 */
[----:B------:R-:W-:Y:S01]  /*01d0*/  I2FP.F32.U32 R0, R4 ;  /* 0x0000000400007245 */ /* 0x000fe20000201000 */
[----:B------:R-:W-:Y:S01]  /*01e0*/  FMUL R5, R5, 255 ;  /* 0x437f000005057820 */ /* 0x000fe20000400000 */
[----:B------:R-:W-:Y:S05]  /*01f0*/  BSSY.RECONVERGENT B0, `(.L_x_3) ;  /* 0x000000e000007945 */ /* 0x000fea0003800200 */
[----:B------:R-:W-:Y:S01]  /*0200*/  F2I.U32.TRUNC.NTZ R5, R5 ;  /* 0x0000000500057305 */ /* 0x000fe2000020f000 */
[----:B0-----:R-:W-:-:S07]  /*0210*/  I2FP.F32.S32 R3, UR4 ;  /* 0x0000000400037c45 */ /* 0x001fce0008201400 */
        /* <DEDUP_REMOVED lines=11> */
.L_x_4:
[----:B------:R-:W-:Y:S05]  /*02d0*/  BSYNC.RECONVERGENT B0 ;  /* 0x0000000000007941 */ /* 0x000fea0003800200 */
.L_x_3:
[----:B------:R-:W-:Y:S01]  /*02e0*/  FMUL R6, R6, 255 ;  /* 0x437f000006067820 */ /* 0x000fe20000400000 */
[----:B------:R-:W0:Y:S01]  /*02f0*/  LDCU UR5, c[0x0][0x38c] ;  /* 0x00007180ff0577ac */ /* 0x000e220008000800 */
[----:B------:R-:W-:Y:S01]  /*0300*/  LOP3.LUT R5, R5, 0xff, RZ, 0xc0, !PT ;  /* 0x000000ff05057812 */ /* 0x000fe200078ec0ff */
[----:B------:R-:W-:Y:S01]  /*0310*/  IMAD.MOV.U32 R0, RZ, RZ, 0xff ;  /* 0x000000ffff007424 */ /* 0x000fe200078e00ff */
[----:B------:R-:W-:Y:S01]  /*0320*/  LOP3.LUT R3, RZ, R4, RZ, 0x33, !PT ;  /* 0x00000004ff037212 */ /* 0x000fe200078e33ff */
[----:B------:R-:W1:Y:S01]  /*0330*/  LDCU UR4, c[0x0][0x380] ;  /* 0x00007000ff0477ac */ /* 0x000e620008000800 */
[----:B------:R-:W2:Y:S01]  /*0340*/  F2I.U32.TRUNC.NTZ R6, R6 ;  /* 0x0000000600067305 */ /* 0x000ea2000020f000 */
[----:B------:R-:W-:Y:S02]  /*0350*/  IMAD.SHL.U32 R2, R2, 0x4, RZ ;  /* 0x0000000402027824 */ /* 0x000fe400078e00ff */
[----:B0-----:R-:W-:Y:S01]  /*0360*/  VIADD R3, R3, UR5 ;  /* 0x0000000503037c36 */ /* 0x001fe20008000000 */
[----:B--2---:R-:W-:-:S04]  /*0370*/  PRMT R5, R6, 0x7604, R5 ;  /* 0x0000760406057816 */ /* 0x004fc80000000005 */
[----:B------:R-:W-:-:S04]  /*0380*/  PRMT R5, RZ, 0x7054, R5 ;  /* 0x00007054ff057816 */ /* 0x000fc80000000005 */
[----:B------:R-:W-:-:S04]  /*0390*/  PRMT R5, R0, 0x654, R5 ;  /* 0x0000065400057816 */ /* 0x000fc80000000005 */
[----:B-1----:R0:W-:Y:S02]  /*03a0*/  SUST.D.BA.2D.STRONG.SM.TRAP [R2], R5, UR4 ;  /* 0x70ff040502007f9d */ /* 0x0021e4000810a900 */
[----:B0-----:R-:W-:Y:S05]  /*03b0*/  EXIT ;  /* 0x000000000000794d */ /* 0x001fea0003800000 */
        .weak           $__internal_0_$__cuda_sm3x_div_rn_noftz_f32_slowpath
        .type           $__internal_0_$__cuda_sm3x_div_rn_noftz_f32_slowpath,@function
        .size           $__internal_0_$__cuda_sm3x_div_rn_noftz_f32_slowpath,(.L_x_19 - $__internal_0_$__cuda_sm3x_div_rn_noftz_f32_slowpath)
$__internal_0_$__cuda_sm3x_div_rn_noftz_f32_slowpath:
[----:B------:R-:W-:Y:S01]  /*03c0*/  SHF.R.U32.HI R8, RZ, 0x17, R3 ;  /* 0x00000017ff087819 */ /* 0x000fe20000011603 */
[----:B------:R-:W-:Y:S01]  /*03d0*/  BSSY.RECONVERGENT B1, `(.L_x_5) ;  /* 0x0000062000017945 */ /* 0x000fe20003800200 */
[----:B------:R-:W-:Y:S02]  /*03e0*/  SHF.R.U32.HI R7, RZ, 0x17, R0 ;  /* 0x00000017ff077819 */ /* 0x000fe40000011600 */
[----:B------:R-:W-:Y:S02]  /*03f0*/  LOP3.LUT R12, R8, 0xff, RZ, 0xc0, !PT ;  /* 0x000000ff080c7812 */ /* 0x000fe400078ec0ff */
[----:B------:R-:W-:-:S03]  /*0400*/  LOP3.LUT R10, R7, 0xff, RZ, 0xc0, !PT ;  /* 0x000000ff070a7812 */ /* 0x000fc600078ec0ff */
[----:B------:R-:W-:Y:S02]  /*0410*/  VIADD R9, R12, 0xffffffff ;  /* 0xffffffff0c097836 */ /* 0x000fe40000000000 */
[----:B------:R-:W-:-:S03]  /*0420*/  VIADD R8, R10, 0xffffffff ;  /* 0xffffffff0a087836 */ /* 0x000fc60000000000 */
[----:B------:R-:W-:-:S04]  /*0430*/  ISETP.GT.U32.AND P0, PT, R9, 0xfd, PT ;  /* 0x000000fd0900780c */ /* 0x000fc80003f04070 */
[----:B------:R-:W-:-:S13]  /*0440*/  ISETP.GT.U32.OR P0, PT, R8, 0xfd, P0 ;  /* 0x000000fd0800780c */ /* 0x000fda0000704470 */
[----:B------:R-:W-:Y:S01]  /*0450*/  @!P0 IMAD.MOV.U32 R7, RZ, RZ, RZ ;  /* 0x000000ffff078224 */ /* 0x000fe200078e00ff */
[----:B------:R-:W-:Y:S06]  /*0460*/  @!P0 BRA `(.L_x_6) ;  /* 0x00000000005c8947 */ /* 0x000fec0003800000 */
[----:B------:R-:W-:Y:S02]  /*0470*/  FSETP.GTU.FTZ.AND P0, PT, |R0|, +INF , PT ;  /* 0x7f8000000000780b */ /* 0x000fe40003f1c200 */
[----:B------:R-:W-:-:S04]  /*0480*/  FSETP.GTU.FTZ.AND P1, PT, |R3|, +INF , PT ;  /* 0x7f8000000300780b */ /* 0x000fc80003f3c200 */
[----:B------:R-:W-:-:S13]  /*0490*/  PLOP3.LUT P0, PT, P0, P1, PT, 0xf8, 0x8f ;  /* 0x00000000008f781c */ /* 0x000fda0000703f70 */
[----:B------:R-:W-:Y:S05]  /*04a0*/  @P0 BRA `(.L_x_7) ;  /* 0x00000004004c0947 */ /* 0x000fea0003800000 */
[----:B------:R-:W-:-:S13]  /*04b0*/  LOP3.LUT P0, RZ, R3, 0x7fffffff, R0, 0xc8, !PT ;  /* 0x7fffffff03ff7812 */ /* 0x000fda000780c800 */
[----:B------:R-:W-:Y:S05]  /*04c0*/  @!P0 BRA `(.L_x_8) ;  /* 0x00000004003c8947 */ /* 0x000fea0003800000 */
[C---:B------:R-:W-:Y:S02]  /*04d0*/  FSETP.NEU.FTZ.AND P2, PT, |R0|.reuse, +INF , PT ;  /* 0x7f8000000000780b */ /* 0x040fe40003f5d200 */
[----:B------:R-:W-:Y:S02]  /*04e0*/  FSETP.NEU.FTZ.AND P1, PT, |R3|, +INF , PT ;  /* 0x7f8000000300780b */ /* 0x000fe40003f3d200 */
[----:B------:R-:W-:-:S11]  /*04f0*/  FSETP.NEU.FTZ.AND P0, PT, |R0|, +INF , PT ;  /* 0x7f8000000000780b */ /* 0x000fd60003f1d200 */
[----:B------:R-:W-:Y:S05]  /*0500*/  @!P1 BRA !P2, `(.L_x_8) ;  /* 0x00000004002c9947 */ /* 0x000fea0005000000 */
[----:B------:R-:W-:-:S04]  /*0510*/  LOP3.LUT P2, RZ, R0, 0x7fffffff, RZ, 0xc0, !PT ;  /* 0x7fffffff00ff7812 */ /* 0x000fc8000784c0ff */
[----:B------:R-:W-:-:S13]  /*0520*/  PLOP3.LUT P1, PT, P1, P2, PT, 0x2f, 0xf2 ;  /* 0x0000000000f2781c */ /* 0x000fda0000f24577 */
[----:B------:R-:W-:Y:S05]  /*0530*/  @P1 BRA `(.L_x_9) ;  /* 0x0000000400181947 */ /* 0x000fea0003800000 */
[----:B------:R-:W-:-:S04]  /*0540*/  LOP3.LUT P1, RZ, R3, 0x7fffffff, RZ, 0xc0, !PT ;  /* 0x7fffffff03ff7812 */ /* 0x000fc8000782c0ff */
[----:B------:R-:W-:-:S13]  /*0550*/  PLOP3.LUT P0, PT, P0, P1, PT, 0x2f, 0xf2 ;  /* 0x0000000000f2781c */ /* 0x000fda0000702577 */
[----:B------:R-:W-:Y:S05]  /*0560*/  @P0 BRA `(.L_x_10) ;  /* 0x0000000400000947 */ /* 0x000fea0003800000 */
[----:B------:R-:W-:Y:S02]  /*0570*/  ISETP.GE.AND P0, PT, R8, RZ, PT ;  /* 0x000000ff0800720c */ /* 0x000fe40003f06270 */
[----:B------:R-:W-:-:S11]  /*0580*/  ISETP.GE.AND P1, PT, R9, RZ, PT ;  /* 0x000000ff0900720c */ /* 0x000fd60003f26270 */
[----:B------:R-:W-:Y:S02]  /*0590*/  @P0 IMAD.MOV.U32 R7, RZ, RZ, RZ ;  /* 0x000000ffff070224 */ /* 0x000fe400078e00ff */
[----:B------:R-:W-:Y:S01]  /*05a0*/  @!P0 FFMA R0, R0, 1.84467440737095516160e+19, RZ ;  /* 0x5f80000000008823 */ /* 0x000fe200000000ff */
[----:B------:R-:W-:Y:S02]  /*05b0*/  @!P0 IMAD.MOV.U32 R7, RZ, RZ, -0x40 ;  /* 0xffffffc0ff078424 */ /* 0x000fe400078e00ff */
[----:B------:R-:W-:Y:S02]  /*05c0*/  @!P1 FFMA R3, R3, 1.84467440737095516160e+19, RZ ;  /* 0x5f80000003039823 */ /* 0x000fe400000000ff */
[----:B------:R-:W-:-:S07]  /*05d0*/  @!P1 VIADD R7, R7, 0x40 ;  /* 0x0000004007079836 */ /* 0x000fce0000000000 */
.L_x_6:
[----:B------:R-:W-:Y:S01]  /*05e0*/  LEA R8, R12, 0xc0800000, 0x17 ;  /* 0xc08000000c087811 */ /* 0x000fe200078eb8ff */
[----:B------:R-:W-:Y:S04]  /*05f0*/  BSSY.RECONVERGENT B2, `(.L_x_11) ;  /* 0x0000036000027945 */ /* 0x000fe80003800200 */
[----:B------:R-:W-:Y:S02]  /*0600*/  IMAD.IADD R8, R3, 0x1, -R8 ;  /* 0x0000000103087824 */ /* 0x000fe400078e0a08 */
[----:B------:R-:W-:Y:S02]  /*0610*/  VIADD R3, R10, 0xffffff81 ;  /* 0xffffff810a037836 */ /* 0x000fe40000000000 */
[----:B------:R0:W1:Y:S01]  /*0620*/  MUFU.RCP R9, R8 ;  /* 0x0000000800097308 */ /* 0x0000620000001000 */
[----:B------:R-:W-:Y:S01]  /*0630*/  FADD.FTZ R11, -R8, -RZ ;  /* 0x800000ff080b7221 */ /* 0x000fe20000010100 */
[C---:B------:R-:W-:Y:S01]  /*0640*/  IMAD R0, R3.reuse, -0x800000, R0 ;  /* 0xff80000003007824 */ /* 0x040fe200078e0200 */
[----:B0-----:R-:W-:-:S05]  /*0650*/  IADD3 R8, PT, PT, R3, 0x7f, -R12 ;  /* 0x0000007f03087810 */ /* 0x001fca0007ffe80c */
[----:B------:R-:W-:Y:S02]  /*0660*/  IMAD.IADD R8, R8, 0x1, R7 ;  /* 0x0000000108087824 */ /* 0x000fe400078e0207 */
[----:B-1----:R-:W-:-:S04]  /*0670*/  FFMA R10, R9, R11, 1 ;  /* 0x3f800000090a7423 */ /* 0x002fc8000000000b */
[----:B------:R-:W-:-:S04]  /*0680*/  FFMA R14, R9, R10, R9 ;  /* 0x0000000a090e7223 */ /* 0x000fc80000000009 */
[----:B------:R-:W-:-:S04]  /*0690*/  FFMA R9, R0, R14, RZ ;  /* 0x0000000e00097223 */ /* 0x000fc800000000ff */
[----:B------:R-:W-:-:S04]  /*06a0*/  FFMA R10, R11, R9, R0 ;  /* 0x000000090b0a7223 */ /* 0x000fc80000000000 */
[----:B------:R-:W-:-:S04]  /*06b0*/  FFMA R9, R14, R10, R9 ;  /* 0x0000000a0e097223 */ /* 0x000fc80000000009 */
[----:B------:R-:W-:-:S04]  /*06c0*/  FFMA R10, R11, R9, R0 ;  /* 0x000000090b0a7223 */ /* 0x000fc80000000000 */
[----:B------:R-:W-:-:S05]  /*06d0*/  FFMA R0, R14, R10, R9 ;  /* 0x0000000a0e007223 */ /* 0x000fca0000000009 */
[----:B------:R-:W-:-:S04]  /*06e0*/  SHF.R.U32.HI R3, RZ, 0x17, R0 ;  /* 0x00000017ff037819 */ /* 0x000fc80000011600 */
[----:B------:R-:W-:-:S05]  /*06f0*/  LOP3.LUT R3, R3, 0xff, RZ, 0xc0, !PT ;  /* 0x000000ff03037812 */ /* 0x000fca00078ec0ff */
[----:B------:R-:W-:-:S04]  /*0700*/  IMAD.IADD R11, R3, 0x1, R8 ;  /* 0x00000001030b7824 */ /* 0x000fc800078e0208 */
[----:B------:R-:W-:-:S05]  /*0710*/  VIADD R3, R11, 0xffffffff ;  /* 0xffffffff0b037836 */ /* 0x000fca0000000000 */
[----:B------:R-:W-:-:S13]  /*0720*/  ISETP.GE.U32.AND P0, PT, R3, 0xfe, PT ;  /* 0x000000fe0300780c */ /* 0x000fda0003f06070 */
[----:B------:R-:W-:Y:S05]  /*0730*/  @!P0 BRA `(.L_x_12) ;  /* 0x0000000000808947 */ /* 0x000fea0003800000 */
[----:B------:R-:W-:-:S13]  /*0740*/  ISETP.GT.AND P0, PT, R11, 0xfe, PT ;  /* 0x000000fe0b00780c */ /* 0x000fda0003f04270 */
[----:B------:R-:W-:Y:S05]  /*0750*/  @P0 BRA `(.L_x_13) ;  /* 0x00000000006c0947 */ /* 0x000fea0003800000 */
[----:B------:R-:W-:-:S13]  /*0760*/  ISETP.GE.AND P0, PT, R11, 0x1, PT ;  /* 0x000000010b00780c */ /* 0x000fda0003f06270 */
[----:B------:R-:W-:Y:S05]  /*0770*/  @P0 BRA `(.L_x_14) ;  /* 0x0000000000740947 */ /* 0x000fea0003800000 */
[----:B------:R-:W-:Y:S02]  /*0780*/  ISETP.GE.AND P0, PT, R11, -0x18, PT ;  /* 0xffffffe80b00780c */ /* 0x000fe40003f06270 */
[----:B------:R-:W-:-:S11]  /*0790*/  LOP3.LUT R0, R0, 0x80000000, RZ, 0xc0, !PT ;  /* 0x8000000000007812 */ /* 0x000fd600078ec0ff */
[----:B------:R-:W-:Y:S05]  /*07a0*/  @!P0 BRA `(.L_x_14) ;  /* 0x0000000000688947 */ /* 0x000fea0003800000 */
[CCC-:B------:R-:W-:Y:S01]  /*07b0*/  FFMA.RZ R3, R14.reuse, R10.reuse, R9.reuse ;  /* 0x0000000a0e037223 */ /* 0x1c0fe2000000c009 */
[CCC-:B------:R-:W-:Y:S01]  /*07c0*/  FFMA.RM R8, R14.reuse, R10.reuse, R9.reuse ;  /* 0x0000000a0e087223 */ /* 0x1c0fe20000004009 */
[C---:B------:R-:W-:Y:S02]  /*07d0*/  ISETP.NE.AND P2, PT, R11.reuse, RZ, PT ;  /* 0x000000ff0b00720c */ /* 0x040fe40003f45270 */
[----:B------:R-:W-:Y:S02]  /*07e0*/  ISETP.NE.AND P1, PT, R11, RZ, PT ;  /* 0x000000ff0b00720c */ /* 0x000fe40003f25270 */
[----:B------:R-:W-:Y:S01]  /*07f0*/  LOP3.LUT R7, R3, 0x7fffff, RZ, 0xc0, !PT ;  /* 0x007fffff03077812 */ /* 0x000fe200078ec0ff */
[----:B------:R-:W-:Y:S01]  /*0800*/  FFMA.RP R3, R14, R10, R9 ;  /* 0x0000000a0e037223 */ /* 0x000fe20000008009 */
[----:B------:R-:W-:Y:S02]  /*0810*/  VIADD R10, R11, 0x20 ;  /* 0x000000200b0a7836 */ /* 0x000fe40000000000 */
[----:B------:R-:W-:Y:S01]  /*0820*/  LOP3.LUT R7, R7, 0x800000, RZ, 0xfc, !PT ;  /* 0x0080000007077812 */ /* 0x000fe200078efcff */
[----:B------:R-:W-:Y:S01]  /*0830*/  IMAD.MOV R9, RZ, RZ, -R11 ;  /* 0x000000ffff097224 */ /* 0x000fe200078e0a0b */
[----:B------:R-:W-:-:S02]  /*0840*/  FSETP.NEU.FTZ.AND P0, PT, R3, R8, PT ;  /* 0x000000080300720b */ /* 0x000fc40003f1d000 */
[----:B------:R-:W-:Y:S02]  /*0850*/  SHF.L.U32 R10, R7, R10, RZ ;  /* 0x0000000a070a7219 */ /* 0x000fe400000006ff */
[----:B------:R-:W-:Y:S02]  /*0860*/  SEL R8, R9, RZ, P2 ;  /* 0x000000ff09087207 */ /* 0x000fe40001000000 */
[----:B------:R-:W-:Y:S02]  /*0870*/  ISETP.NE.AND P1, PT, R10, RZ, P1 ;  /* 0x000000ff0a00720c */ /* 0x000fe40000f25270 */
[----:B------:R-:W-:Y:S02]  /*0880*/  SHF.R.U32.HI R8, RZ, R8, R7 ;  /* 0x00000008ff087219 */ /* 0x000fe40000011607 */
[----:B------:R-:W-:Y:S02]  /*0890*/  PLOP3.LUT P0, PT, P0, P1, PT, 0xf8, 0x8f ;  /* 0x00000000008f781c */ /* 0x000fe40000703f70 */
[----:B------:R-:W-:-:S02]  /*08a0*/  SHF.R.U32.HI R10, RZ, 0x1, R8 ;  /* 0x00000001ff0a7819 */ /* 0x000fc40000011608 */
[----:B------:R-:W-:-:S04]  /*08b0*/  SEL R3, RZ, 0x1, !P0 ;  /* 0x00000001ff037807 */ /* 0x000fc80004000000 */
[----:B------:R-:W-:-:S04]  /*08c0*/  LOP3.LUT R3, R3, 0x1, R10, 0xf8, !PT ;  /* 0x0000000103037812 */ /* 0x000fc800078ef80a */
[----:B------:R-:W-:-:S05]  /*08d0*/  LOP3.LUT R3, R3, R8, RZ, 0xc0, !PT ;  /* 0x0000000803037212 */ /* 0x000fca00078ec0ff */
[----:B------:R-:W-:-:S05]  /*08e0*/  IMAD.IADD R3, R10, 0x1, R3 ;  /* 0x000000010a037824 */ /* 0x000fca00078e0203 */
[----:B------:R-:W-:Y:S01]  /*08f0*/  LOP3.LUT R0, R3, R0, RZ, 0xfc, !PT ;  /* 0x0000000003007212 */ /* 0x000fe200078efcff */
[----:B------:R-:W-:Y:S06]  /*0900*/  BRA `(.L_x_14) ;  /* 0x0000000000107947 */ /* 0x000fec0003800000 */
.L_x_13:
[----:B------:R-:W-:-:S04]  /*0910*/  LOP3.LUT R0, R0, 0x80000000, RZ, 0xc0, !PT ;  /* 0x8000000000007812 */ /* 0x000fc800078ec0ff */
[----:B------:R-:W-:Y:S01]  /*0920*/  LOP3.LUT R0, R0, 0x7f800000, RZ, 0xfc, !PT ;  /* 0x7f80000000007812 */ /* 0x000fe200078efcff */
[----:B------:R-:W-:Y:S06]  /*0930*/  BRA `(.L_x_14) ;  /* 0x0000000000047947 */ /* 0x000fec0003800000 */
.L_x_12:
[----:B------:R-:W-:-:S07]  /*0940*/  IMAD R0, R8, 0x800000, R0 ;  /* 0x0080000008007824 */ /* 0x000fce00078e0200 */
.L_x_14:
[----:B------:R-:W-:Y:S05]  /*0950*/  BSYNC.RECONVERGENT B2 ;  /* 0x0000000000027941 */ /* 0x000fea0003800200 */
.L_x_11:
[----:B------:R-:W-:Y:S05]  /*0960*/  BRA `(.L_x_15) ;  /* 0x0000000000207947 */ /* 0x000fea0003800000 */
.L_x_10:
[----:B------:R-:W-:-:S04]  /*0970*/  LOP3.LUT R0, R3, 0x80000000, R0, 0x48, !PT ;  /* 0x8000000003007812 */ /* 0x000fc800078e4800 */
[----:B------:R-:W-:Y:S01]  /*0980*/  LOP3.LUT R0, R0, 0x7f800000, RZ, 0xfc, !PT ;  /* 0x7f80000000007812 */ /* 0x000fe200078efcff */
[----:B------:R-:W-:Y:S06]  /*0990*/  BRA `(.L_x_15) ;  /* 0x0000000000147947 */ /* 0x000fec0003800000 */
.L_x_9:
[----:B------:R-:W-:Y:S01]  /*09a0*/  LOP3.LUT R0, R3, 0x80000000, R0, 0x48, !PT ;  /* 0x8000000003007812 */ /* 0x000fe200078e4800 */
[----:B------:R-:W-:Y:S06]  /*09b0*/  BRA `(.L_x_15) ;  /* 0x00000000000c7947 */ /* 0x000fec0003800000 */
.L_x_8:
[----:B------:R-:W0:Y:S01]  /*09c0*/  MUFU.RSQ R0, -QNAN ;  /* 0xffc0000000007908 */ /* 0x000e220000001400 */
[----:B------:R-:W-:Y:S05]  /*09d0*/  BRA `(.L_x_15) ;  /* 0x0000000000047947 */ /* 0x000fea0003800000 */
.L_x_7:
[----:B------:R-:W-:-:S07]  /*09e0*/  FADD.FTZ R0, R0, R3 ;  /* 0x0000000300007221 */ /* 0x000fce0000010000 */
.L_x_15:
[----:B------:R-:W-:Y:S05]  /*09f0*/  BSYNC.RECONVERGENT B1 ;  /* 0x0000000000017941 */ /* 0x000fea0003800200 */
.L_x_5:
[----:B------:R-:W-:-:S04]  /*0a00*/  IMAD.MOV.U32 R7, RZ, RZ, 0x0 ;  /* 0x00000000ff077424 */ /* 0x000fc800078e00ff */
[----:B0-----:R-:W-:Y:S05]  /*0a10*/  RET.REL.NODEC R6 `(labelComponents) ;  /* 0xfffffff406787950 */ /* 0x001fea0003c3ffff */
.L_x_16:
        /* <DEDUP_REMOVED lines=14> */
.L_x_19:


//--------------------- .text.interleaveRGB       --------------------------
	.section	.text.interleaveRGB,"ax",@progbits
	.align	128
        .global         interleaveRGB
        .type           interleaveRGB,@function
        .size           interleaveRGB,(.L_x_22 - interleaveRGB)
        .other          interleaveRGB,@"STO_CUDA_ENTRY STV_DEFAULT"
interleaveRGB:
.text.interleaveRGB:
        /* <DEDUP_REMOVED lines=13> */
[----:B------:R-:W0:Y:S01]  /*00d0*/  LDCU.128 UR8, c[0x0][0x390] ;  /* 0x00007200ff0877ac */ /* 0x000e220008000c00 */
[----:B------:R-:W-:Y:S01]  /*00e0*/  IMAD R6, R9, UR6, R0 ;  /* 0x0000000609067c24 */ /* 0x000fe2000f8e0200 */
[----:B------:R-:W1:Y:S01]  /*00f0*/  LDCU.64 UR12, c[0x0][0x3a0] ;  /* 0x00007400ff0c77ac */ /* 0x000e620008000a00 */
[----:B------:R-:W2:Y:S03]  /*0100*/  LDCU.64 UR4, c[0x0][0x358] ;  /* 0x00006b00ff0477ac */ /* 0x000ea60008000a00 */
[C---:B0-----:R-:W-:Y:S02]  /*0110*/  IADD3 R4, P1, PT, R6.reuse, UR10, RZ ;  /* 0x0000000a06047c10 */ /* 0x041fe4000ff3e0ff */
[C---:B------:R-:W-:Y:S02]  /*0120*/  IADD3 R2, P0, PT, R6.reuse, UR8, RZ ;  /* 0x0000000806027c10 */ /* 0x040fe4000ff1e0ff */
[----:B-1----:R-:W-:Y:S01]  /*0130*/  IADD3 R6, P2, PT, R6, UR12, RZ ;  /* 0x0000000c06067c10 */ /* 0x002fe2000ff5e0ff */
[----:B------:R-:W-:-:S02]  /*0140*/  IMAD.X R5, RZ, RZ, UR11, P1 ;  /* 0x0000000bff057e24 */ /* 0x000fc400088e06ff */
[----:B------:R-:W-:Y:S02]  /*0150*/  IMAD.X R3, RZ, RZ, UR9, P0 ;  /* 0x00000009ff037e24 */ /* 0x000fe400080e06ff */
[----:B------:R-:W-:Y:S02]  /*0160*/  IMAD.X R7, RZ, RZ, UR13, P2 ;  /* 0x0000000dff077e24 */ /* 0x000fe400090e06ff */
[----:B--2---:R-:W2:Y:S04]  /*0170*/  LDG.E.U8 R5, desc[UR4][R4.64] ;  /* 0x0000000404057981 */ /* 0x004ea8000c1e1100 */
[----:B------:R-:W2:Y:S04]  /*0180*/  LDG.E.U8 R2, desc[UR4][R2.64] ;  /* 0x0000000402027981 */ /* 0x000ea8000c1e1100 */
[----:B------:R-:W3:Y:S01]  /*0190*/  LDG.E.U8 R6, desc[UR4][R6.64] ;  /* 0x0000000406067981 */ /* 0x000ee2000c1e1100 */
[----:B------:R-:W0:Y:S01]  /*01a0*/  LDCU UR4, c[0x0][0x380] ;  /* 0x00007000ff0477ac */ /* 0x000e220008000800 */
[----:B------:R-:W-:Y:S01]  /*01b0*/  IMAD.MOV.U32 R8, RZ, RZ, 0xff ;  /* 0x000000ffff087424 */ /* 0x000fe200078e00ff */
[----:B------:R-:W-:-:S05]  /*01c0*/  LOP3.LUT R9, RZ, R9, RZ, 0x33, !PT ;  /* 0x00000009ff097212 */ /* 0x000fca00078e33ff */
[----:B------:R-:W-:Y:S01]  /*01d0*/  VIADD R9, R9, UR7 ;  /* 0x0000000709097c36 */ /* 0x000fe20008000000 */
[----:B--2---:R-:W-:-:S04]  /*01e0*/  PRMT R11, R5, 0x7604, R2 ;  /* 0x00007604050b7816 */ /* 0x004fc80000000002 */
[----:B---3--:R-:W-:-:S04]  /*01f0*/  PRMT R11, R6, 0x7054, R11 ;  /* 0x00007054060b7816 */ /* 0x008fc8000000000b */
[----:B------:R-:W-:Y:S01]  /*0200*/  PRMT R11, R8, 0x654, R11 ;  /* 0x00000654080b7816 */ /* 0x000fe2000000000b */
[----:B------:R-:W-:-:S04]  /*0210*/  IMAD.SHL.U32 R8, R0, 0x4, RZ ;  /* 0x0000000400087824 */ /* 0x000fc800078e00ff */
[----:B0-----:R0:W-:Y:S02]  /*0220*/  SUST.D.BA.2D.STRONG.SM.TRAP [R8], R11, UR4 ;  /* 0x70ff040b08007f9d */ /* 0x0011e4000810a900 */
[----:B0-----:R-:W-:Y:S05]  /*0230*/  EXIT ;  /* 0x000000000000794d */ /* 0x001fea0003800000 */
.L_x_17:
        /* <DEDUP_REMOVED lines=12> */
.L_x_22:


//--------------------- .text.writeToSurface      --------------------------
	.section	.text.writeToSurface,"ax",@progbits
	.align	128
        .global         writeToSurface
        .type           writeToSurface,@function
        .size           writeToSurface,(.L_x_23 - writeToSurface)
        .other          writeToSurface,@"STO_CUDA_ENTRY STV_DEFAULT"
writeToSurface:
.text.writeToSurface:
        /* <DEDUP_REMOVED lines=13> */
[----:B------:R-:W0:Y:S01]  /*00d0*/  LDC.U8 R0, c[0x0][0x390] ;  /* 0x0000e400ff007b82 */ /* 0x000e220000000000 */
[----:B------:R-:W1:Y:S01]  /*00e0*/  LDCU UR4, c[0x0][0x380] ;  /* 0x00007000ff0477ac */ /* 0x000e620008000800 */
[----:B------:R-:W-:-:S06]  /*00f0*/  IMAD.MOV.U32 R7, RZ, RZ, 0xff ;  /* 0x000000ffff077424 */ /* 0x000fcc00078e00ff */
[----:B------:R-:W2:Y:S08]  /*0100*/  LDC.S8 R2, c[0x0][0x391] ;  /* 0x0000e440ff027b82 */ /* 0x000eb00000000200 */
[----:B------:R-:W3:Y:S01]  /*0110*/  LDC.S8 R6, c[0x0][0x392] ;  /* 0x0000e480ff067b82 */ /* 0x000ee20000000200 */
[----:B0-----:R-:W-:-:S04]  /*0120*/  PRMT R0, R0, 0x8880, RZ ;  /* 0x0000888000007816 */ /* 0x001fc800000000ff */
[----:B------:R-:W-:Y:S02]  /*0130*/  PRMT R0, R0, 0x7710, RZ ;  /* 0x0000771000007816 */ /* 0x000fe400000000ff */
[----:B--2---:R-:W-:Y:S02]  /*0140*/  PRMT R2, R2, 0x7710, RZ ;  /* 0x0000771002027816 */ /* 0x004fe400000000ff */
[----:B------:R-:W-:-:S04]  /*0150*/  LOP3.LUT R5, R0, 0xff, RZ, 0xc0, !PT ;  /* 0x000000ff00057812 */ /* 0x000fc800078ec0ff */
[----:B------:R-:W-:Y:S01]  /*0160*/  PRMT R5, R2, 0x7604, R5 ;  /* 0x0000760402057816 */ /* 0x000fe20000000005 */
[----:B------:R-:W-:Y:S01]  /*0170*/  IMAD.SHL.U32 R2, R4, 0x4, RZ ;  /* 0x0000000404027824 */ /* 0x000fe200078e00ff */
[----:B---3--:R-:W-:-:S04]  /*0180*/  PRMT R0, R6, 0x7710, RZ ;  /* 0x0000771006007816 */ /* 0x008fc800000000ff */
[----:B------:R-:W-:-:S04]  /*0190*/  PRMT R0, R0, 0x7054, R5 ;  /* 0x0000705400007816 */ /* 0x000fc80000000005 */
[----:B------:R-:W-:-:S04]  /*01a0*/  PRMT R0, R7, 0x654, R0 ;  /* 0x0000065407007816 */ /* 0x000fc80000000000 */
[----:B-1----:R0:W-:Y:S02]  /*01b0*/  SUST.D.BA.2D.STRONG.SM.TRAP [R2], R0, UR4 ;  /* 0x70ff040002007f9d */ /* 0x0021e4000810a900 */
[----:B0-----:R-:W-:Y:S05]  /*01c0*/  EXIT ;  /* 0x000000000000794d */ /* 0x001fea0003800000 */
.L_x_18:
        /* <DEDUP_REMOVED lines=11> */
.L_x_23:


//--------------------- .nv.shared.computeLabels  --------------------------
	.section	.nv.shared.computeLabels,"aw",@nobits
	.sectionflags	@""
	.align	4
.nv.shared.computeLabels:
	.zero		2048


//--------------------- .nv.shared.reserved.0     --------------------------
	.section	.nv.shared.reserved.0,"aw",@nobits
	.weak		__nv_reservedSMEM_offset_0_alias
	.size		__nv_reservedSMEM_offset_0_alias, 0, 64
	.other		__nv_reservedSMEM_offset_0_alias,@"STO_CUDA_RESERVED_SHARED STV_DEFAULT"
__nv_reservedSMEM_offset_0_alias:
	.zero		0
	.zero		64


//--------------------- .nv.constant0.computeLabels --------------------------
	.section	.nv.constant0.computeLabels,"a",@progbits
	.sectionflags	@""
	.align	4
.nv.constant0.computeLabels:
	.zero		944


//--------------------- .nv.constant0.labelComponents --------------------------
	.section	.nv.constant0.labelComponents,"a",@progbits
	.sectionflags	@""
	.align	4
.nv.constant0.labelComponents:
	.zero		912


//--------------------- .nv.constant0.interleaveRGB --------------------------
	.section	.nv.constant0.interleaveRGB,"a",@progbits
	.sectionflags	@""
	.align	4
.nv.constant0.interleaveRGB:
	.zero		936


//--------------------- .nv.constant0.writeToSurface --------------------------
	.section	.nv.constant0.writeToSurface,"a",@progbits
	.sectionflags	@""
	.align	4
.nv.constant0.writeToSurface:
	.zero		915


//--------------------- SYMBOLS --------------------------

	.type		.nv.reservedSmem.offset0,@object
	.size		.nv.reservedSmem.offset0,0x4
	.type		.nv.reservedSmem.cap,@object
	.size		.nv.reservedSmem.cap,0x4
